//
// Generated by NVIDIA NVVM Compiler
//
// Compiler Build ID: CL-36424714
// Cuda compilation tools, release 13.0, V13.0.88
// Based on NVVM 20.0.0
//

.version 9.0
.target sm_100
.address_size 64

	// .globl	_Z10matrix_sumPiS_S_iii

.visible .entry _Z10matrix_sumPiS_S_iii(
	.param .u64 .ptr .align 1 _Z10matrix_sumPiS_S_iii_param_0,
	.param .u64 .ptr .align 1 _Z10matrix_sumPiS_S_iii_param_1,
	.param .u64 .ptr .align 1 _Z10matrix_sumPiS_S_iii_param_2,
	.param .u32 _Z10matrix_sumPiS_S_iii_param_3,
	.param .u32 _Z10matrix_sumPiS_S_iii_param_4,
	.param .u32 _Z10matrix_sumPiS_S_iii_param_5
)
{
	.reg .pred 	%p<6>;
	.reg .b32 	%r<18>;
	.reg .b64 	%rd<11>;

	ld.param.u64 	%rd1, [_Z10matrix_sumPiS_S_iii_param_0];
	ld.param.u64 	%rd2, [_Z10matrix_sumPiS_S_iii_param_1];
	ld.param.u64 	%rd3, [_Z10matrix_sumPiS_S_iii_param_2];
	ld.param.u32 	%r2, [_Z10matrix_sumPiS_S_iii_param_3];
	ld.param.u32 	%r3, [_Z10matrix_sumPiS_S_iii_param_4];
	ld.param.u32 	%r4, [_Z10matrix_sumPiS_S_iii_param_5];
	mov.u32 	%r6, %ntid.x;
	mov.u32 	%r7, %ctaid.x;
	mov.u32 	%r8, %tid.x;
	mad.lo.s32 	%r9, %r6, %r7, %r8;
	mov.u32 	%r10, %ntid.y;
	mov.u32 	%r11, %ctaid.y;
	mov.u32 	%r12, %tid.y;
	mad.lo.s32 	%r13, %r10, %r11, %r12;
	mad.lo.s32 	%r14, %r3, %r13, %r9;
	setp.ge.s32 	%p1, %r13, %r2;
	setp.ge.s32 	%p2, %r9, %r3;
	or.pred  	%p3, %p1, %p2;
	setp.ge.s32 	%p4, %r14, %r4;
	or.pred  	%p5, %p3, %p4;
	@%p5 bra 	$L__BB0_2;
	cvta.to.global.u64 	%rd4, %rd2;
	cvta.to.global.u64 	%rd5, %rd3;
	cvta.to.global.u64 	%rd6, %rd1;
	mul.wide.s32 	%rd7, %r14, 4;
	add.s64 	%rd8, %rd4, %rd7;
	ld.global.u32 	%r15, [%rd8];
	add.s64 	%rd9, %rd5, %rd7;
	ld.global.u32 	%r16, [%rd9];
	add.s32 	%r17, %r16, %r15;
	add.s64 	%rd10, %rd6, %rd7;
	st.global.u32 	[%rd10], %r17;
$L__BB0_2:
	ret;

}


// ===== COMPILED SASS (sm_100) =====

	.target	sm_100

	.elftype	@"ET_EXEC"


//--------------------- .note.nv.tkinfo           --------------------------
	.section	.note.nv.tkinfo,"",@"SHT_NOTE"
	.sectionflags	@"SHF_NOTE_NV_TKINFO"
	.tkinfo
        /*0018*/ 	.word	0x00000002
        /*0030*/ 	.string	""
        /*0030*/ 	.string	"ptxas"
        /*0030*/ 	.string	"Cuda compilation tools, release 13.0, V13.0.88"
        /*0030*/ 	.string	"Build cuda_13.0.r13.0/compiler.36424714_0"
        /*0030*/ 	.string	"-arch sm_100 -m 64 "



//--------------------- .note.nv.cuinfo           --------------------------
	.section	.note.nv.cuinfo,"",@"SHT_NOTE"
	.sectionflags	@"SHF_NOTE_NV_CUINFO"
        /*0018*/ 	.short	0x0002
        /*001a*/ 	.short	0x0064
        /*001c*/ 	.short	0x0082
	.zero		2


//--------------------- .nv.info                  --------------------------
	.section	.nv.info,"",@"SHT_CUDA_INFO"
	.align	4


	//----- nvinfo : EIATTR_REGCOUNT
	.align		4
        /*0000*/ 	.byte	0x04, 0x2f
        /*0002*/ 	.short	(.L_1 - .L_0)
	.align		4
.L_0:
        /*0004*/ 	.word	index@(_Z10matrix_sumPiS_S_iii)
        /*0008*/ 	.word	0x0000000c


	//----- nvinfo : EIATTR_FRAME_SIZE
	.align		4
.L_1:
        /*000c*/ 	.byte	0x04, 0x11
        /*000e*/ 	.short	(.L_3 - .L_2)
	.align		4
.L_2:
        /*0010*/ 	.word	index@(_Z10matrix_sumPiS_S_iii)
        /*0014*/ 	.word	0x00000000


	//----- nvinfo : EIATTR_MIN_STACK_SIZE
	.align		4
.L_3:
        /*0018*/ 	.byte	0x04, 0x12
        /*001a*/ 	.short	(.L_5 - .L_4)
	.align		4
.L_4:
        /*001c*/ 	.word	index@(_Z10matrix_sumPiS_S_iii)
        /*0020*/ 	.word	0x00000000
.L_5:


//--------------------- .nv.compat                --------------------------
	.section	.nv.compat,"",@"SHT_CUDA_COMPAT_INFO"
	.align	4
        /*0000*/ 	.byte	0x02, 0x09, 0x00, 0x00, 0x02, 0x02, 0x01, 0x00, 0x02, 0x05, 0x05, 0x00, 0x03, 0x07, 0x01, 0x01
        /*0010*/ 	.byte	0x02, 0x03, 0x00, 0x00, 0x02, 0x06, 0x01, 0x00, 0x04, 0x0b, 0x08, 0x00, 0x09, 0x00, 0x00, 0x00
        /*0020*/ 	.byte	0x00, 0x00, 0x00, 0x00


//--------------------- .nv.info._Z10matrix_sumPiS_S_iii --------------------------
	.section	.nv.info._Z10matrix_sumPiS_S_iii,"",@"SHT_CUDA_INFO"
	.sectionflags	@""
	.align	4


	//----- nvinfo : EIATTR_CUDA_API_VERSION
	.align		4
        /*0000*/ 	.byte	0x04, 0x37
        /*0002*/ 	.short	(.L_7 - .L_6)
.L_6:
        /*0004*/ 	.word	0x00000082


	//----- nvinfo : EIATTR_KPARAM_INFO
	.align		4
.L_7:
        /*0008*/ 	.byte	0x04, 0x17
        /*000a*/ 	.short	(.L_9 - .L_8)
.L_8:
        /*000c*/ 	.word	0x00000000
        /*0010*/ 	.short	0x0005
        /*0012*/ 	.short	0x0020
        /*0014*/ 	.byte	0x00, 0xf0, 0x11, 0x00


	//----- nvinfo : EIATTR_KPARAM_INFO
	.align		4
.L_9:
        /*0018*/ 	.byte	0x04, 0x17
        /*001a*/ 	.short	(.L_11 - .L_10)
.L_10:
        /*001c*/ 	.word	0x00000000
        /*0020*/ 	.short	0x0004
        /*0022*/ 	.short	0x001c
        /*0024*/ 	.byte	0x00, 0xf0, 0x11, 0x00


	//----- nvinfo : EIATTR_KPARAM_INFO
	.align		4
.L_11:
        /*0028*/ 	.byte	0x04, 0x17
        /*002a*/ 	.short	(.L_13 - .L_12)
.L_12:
        /*002c*/ 	.word	0x00000000
        /*0030*/ 	.short	0x0003
        /*0032*/ 	.short	0x0018
        /*0034*/ 	.byte	0x00, 0xf0, 0x11, 0x00


	//----- nvinfo : EIATTR_KPARAM_INFO
	.align		4
.L_13:
        /*0038*/ 	.byte	0x04, 0x17
        /*003a*/ 	.short	(.L_15 - .L_14)
.L_14:
        /*003c*/ 	.word	0x00000000
        /*0040*/ 	.short	0x0002
        /*0042*/ 	.short	0x0010
        /*0044*/ 	.byte	0x00, 0xf5, 0x21, 0x00


	//----- nvinfo : EIATTR_KPARAM_INFO
	.align		4
.L_15:
        /*0048*/ 	.byte	0x04, 0x17
        /*004a*/ 	.short	(.L_17 - .L_16)
.L_16:
        /*004c*/ 	.word	0x00000000
        /*0050*/ 	.short	0x0001
        /*0052*/ 	.short	0x0008
        /*0054*/ 	.byte	0x00, 0xf5, 0x21, 0x00


	//----- nvinfo : EIATTR_KPARAM_INFO
	.align		4
.L_17:
        /*0058*/ 	.byte	0x04, 0x17
        /*005a*/ 	.short	(.L_19 - .L_18)
.L_18:
        /*005c*/ 	.word	0x00000000
        /*0060*/ 	.short	0x0000
        /*0062*/ 	.short	0x0000
        /*0064*/ 	.byte	0x00, 0xf5, 0x21, 0x00


	//----- nvinfo : EIATTR_SPARSE_MMA_MASK
	.align		4
.L_19:
        /*0068*/ 	.byte	0x03, 0x50
        /*006a*/ 	.short	0x0000


	//----- nvinfo : EIATTR_MAXREG_COUNT
	.align		4
        /*006c*/ 	.byte	0x03, 0x1b
        /*006e*/ 	.short	0x00ff


	//----- nvinfo : EIATTR_MERCURY_ISA_VERSION
	.align		4
        /*0070*/ 	.byte	0x03, 0x5f
        /*0072*/ 	.short	0x0101


	//----- nvinfo : EIATTR_VRC_CTA_INIT_COUNT
	.align		4
        /*0074*/ 	.byte	0x02, 0x4a
	.zero		1
	.zero		1


	//----- nvinfo : EIATTR_EXIT_INSTR_OFFSETS
	.align		4
        /*0078*/ 	.byte	0x04, 0x1c
        /*007a*/ 	.short	(.L_21 - .L_20)


	//   ....[0]....
.L_20:
        /*007c*/ 	.word	0x000000f0


	//   ....[1]....
        /*0080*/ 	.word	0x000001b0


	//----- nvinfo : EIATTR_CBANK_PARAM_SIZE
	.align		4
.L_21:
        /*0084*/ 	.byte	0x03, 0x19
        /*0086*/ 	.short	0x0024


	//----- nvinfo : EIATTR_PARAM_CBANK
	.align		4
        /*0088*/ 	.byte	0x04, 0x0a
        /*008a*/ 	.short	(.L_23 - .L_22)
	.align		4
.L_22:
        /*008c*/ 	.word	index@(.nv.constant0._Z10matrix_sumPiS_S_iii)
        /*0090*/ 	.short	0x0380
        /*0092*/ 	.short	0x0024


	//----- nvinfo : EIATTR_SW_WAR
	.align		4
.L_23:
        /*0094*/ 	.byte	0x04, 0x36
        /*0096*/ 	.short	(.L_25 - .L_24)
.L_24:
        /*0098*/ 	.word	0x00000008
.L_25:


//--------------------- .nv.callgraph             --------------------------
	.section	.nv.callgraph,"",@"SHT_CUDA_CALLGRAPH"
	.align	4
	.sectionentsize	8
	.align		4
        /*0000*/ 	.word	0x00000000
	.align		4
        /*0004*/ 	.word	0xffffffff
	.align		4
        /*0008*/ 	.word	0x00000000
	.align		4
        /*000c*/ 	.word	0xfffffffe
	.align		4
        /*0010*/ 	.word	0x00000000
	.align		4
        /*0014*/ 	.word	0xfffffffd
	.align		4
        /*0018*/ 	.word	0x00000000
	.align		4
        /*001c*/ 	.word	0xfffffffc


//--------------------- .text._Z10matrix_sumPiS_S_iii --------------------------
	.section	.text._Z10matrix_sumPiS_S_iii,"ax",@progbits
	.align	128
        .global         _Z10matrix_sumPiS_S_iii
        .type           _Z10matrix_sumPiS_S_iii,@function
        .size           _Z10matrix_sumPiS_S_iii,(.L_x_1 - _Z10matrix_sumPiS_S_iii)
        .other          _Z10matrix_sumPiS_S_iii,@"STO_CUDA_ENTRY STV_DEFAULT"
_Z10matrix_sumPiS_S_iii:
.text._Z10matrix_sumPiS_S_iii:
[----:B------:R-:W-:Y:S01]  /*0000*/  LDC R1, c[0x0][0x37c] ;  /* 0x0000df00ff017b82 */ /* 0x000fe20000000800 */
[----:B------:R-:W0:Y:S01]  /*0010*/  S2R R0, SR_CTAID.X ;  /* 0x0000000000007919 */ /* 0x000e220000002500 */
[----:B------:R-:W0:Y:S01]  /*0020*/  LDCU UR4, c[0x0][0x360] ;  /* 0x00006c00ff0477ac */ /* 0x000e220008000800 */
[----:B------:R-:W0:Y:S01]  /*0030*/  S2R R3, SR_TID.X ;  /* 0x0000000000037919 */ /* 0x000e220000002100 */
[----:B------:R-:W1:Y:S01]  /*0040*/  LDCU UR5, c[0x0][0x364] ;  /* 0x00006c80ff0577ac */ /* 0x000e620008000800 */
[----:B------:R-:W1:Y:S01]  /*0050*/  S2R R2, SR_CTAID.Y ;  /* 0x0000000000027919 */ /* 0x000e620000002600 */
[----:B------:R-:W2:Y:S01]  /*0060*/  LDCU.64 UR6, c[0x0][0x398] ;  /* 0x00007300ff0677ac */ /* 0x000ea20008000a00 */
[----:B------:R-:W1:Y:S01]  /*0070*/  S2R R5, SR_TID.Y ;  /* 0x0000000000057919 */ /* 0x000e620000002200 */
[----:B------:R-:W3:Y:S01]  /*0080*/  LDCU UR8, c[0x0][0x3a0] ;  /* 0x00007400ff0877ac */ /* 0x000ee20008000800 */
[----:B0-----:R-:W-:-:S05]  /*0090*/  IMAD R0, R0, UR4, R3 ;  /* 0x0000000400007c24 */ /* 0x001fca000f8e0203 */
[----:B--2---:R-:W-:Y:S01]  /*00a0*/  ISETP.GE.AND P0, PT, R0, UR7, PT ;  /* 0x0000000700007c0c */ /* 0x004fe2000bf06270 */
[----:B-1----:R-:W-:-:S04]  /*00b0*/  IMAD R3, R2, UR5, R5 ;  /* 0x0000000502037c24 */ /* 0x002fc8000f8e0205 */
[C---:B------:R-:W-:Y:S01]  /*00c0*/  IMAD R9, R3.reuse, UR7, R0 ;  /* 0x0000000703097c24 */ /* 0x040fe2000f8e0200 */
[----:B------:R-:W-:-:S04]  /*00d0*/  ISETP.GE.OR P0, PT, R3, UR6, P0 ;  /* 0x0000000603007c0c */ /* 0x000fc80008706670 */
[----:B---3--:R-:W-:-:S13]  /*00e0*/  ISETP.GE.OR P0, PT, R9, UR8, P0 ;  /* 0x0000000809007c0c */ /* 0x008fda0008706670 */
[----:B------:R-:W-:Y:S05]  /*00f0*/  @P0 EXIT ;  /* 0x000000000000094d */ /* 0x000fea0003800000 */
[----:B------:R-:W0:Y:S01]  /*0100*/  LDC.64 R2, c[0x0][0x388] ;  /* 0x0000e200ff027b82 */ /* 0x000e220000000a00 */
[----:B------:R-:W1:Y:S07]  /*0110*/  LDCU.64 UR4, c[0x0][0x358] ;  /* 0x00006b00ff0477ac */ /* 0x000e6e0008000a00 */
[----:B------:R-:W2:Y:S08]  /*0120*/  LDC.64 R4, c[0x0][0x390] ;  /* 0x0000e400ff047b82 */ /* 0x000eb00000000a00 */
[----:B------:R-:W3:Y:S01]  /*0130*/  LDC.64 R6, c[0x0][0x380] ;  /* 0x0000e000ff067b82 */ /* 0x000ee20000000a00 */
[----:B0-----:R-:W-:-:S06]  /*0140*/  IMAD.WIDE R2, R9, 0x4, R2 ;  /* 0x0000000409027825 */ /* 0x001fcc00078e0202 */
[----:B-1----:R-:W4:Y:S01]  /*0150*/  LDG.E R2, desc[UR4][R2.64] ;  /* 0x0000000402027981 */ /* 0x002f22000c1e1900 */
[----:B--2---:R-:W-:-:S06]  /*0160*/  IMAD.WIDE R4, R9, 0x4, R4 ;  /* 0x0000000409047825 */ /* 0x004fcc00078e0204 */
[----:B------:R-:W4:Y:S01]  /*0170*/  LDG.E R5, desc[UR4][R4.64] ;  /* 0x0000000404057981 */ /* 0x000f22000c1e1900 */
[----:B---3--:R-:W-:Y:S01]  /*0180*/  IMAD.WIDE R6, R9, 0x4, R6 ;  /* 0x0000000409067825 */ /* 0x008fe200078e0206 */
[----:B----4-:R-:W-:-:S05]  /*0190*/  IADD3 R9, PT, PT, R2, R5, RZ ;  /* 0x0000000502097210 */ /* 0x010fca0007ffe0ff */
[----:B------:R-:W-:Y:S01]  /*01a0*/  STG.E desc[UR4][R6.64], R9 ;  /* 0x0000000906007986 */ /* 0x000fe2000c101904 */
[----:B------:R-:W-:Y:S05]  /*01b0*/  EXIT ;  /* 0x000000000000794d */ /* 0x000fea0003800000 */
.L_x_0:
[----:B------:R-:W-:-:S00]  /*01c0*/  BRA `(.L_x_0) ;  /* 0xfffffffc00fc7947 */ /* 0x000fc0000383ffff */
[----:B------:R-:W-:-:S00]  /*01d0*/  NOP ;  /* 0x0000000000007918 */ /* 0x000fc00000000000 */
        /* <DEDUP_REMOVED lines=10> */
.L_x_1:


//--------------------- .nv.shared.reserved.0     --------------------------
	.section	.nv.shared.reserved.0,"aw",@nobits
	.weak		__nv_reservedSMEM_offset_0_alias
	.size		__nv_reservedSMEM_offset_0_alias, 0, 64
	.other		__nv_reservedSMEM_offset_0_alias,@"STO_CUDA_RESERVED_SHARED STV_DEFAULT"
__nv_reservedSMEM_offset_0_alias:
	.zero		0
	.zero		64


//--------------------- .nv.constant0._Z10matrix_sumPiS_S_iii --------------------------
	.section	.nv.constant0._Z10matrix_sumPiS_S_iii,"a",@progbits
	.sectionflags	@""
	.align	4
.nv.constant0._Z10matrix_sumPiS_S_iii:
	.zero		932


//--------------------- SYMBOLS --------------------------

	.type		.nv.reservedSmem.offset0,@object
	.size		.nv.reservedSmem.offset0,0x4
